//
// Generated by NVIDIA NVVM Compiler
//
// Compiler Build ID: CL-36424714
// Cuda compilation tools, release 13.0, V13.0.88
// Based on NVVM 20.0.0
//

.version 9.0
.target sm_100
.address_size 64

	// .globl	_Z27crossEntropyLossGradInplacePfPKjjj

.visible .entry _Z27crossEntropyLossGradInplacePfPKjjj(
	.param .u64 .ptr .align 1 _Z27crossEntropyLossGradInplacePfPKjjj_param_0,
	.param .u64 .ptr .align 1 _Z27crossEntropyLossGradInplacePfPKjjj_param_1,
	.param .u32 _Z27crossEntropyLossGradInplacePfPKjjj_param_2,
	.param .u32 _Z27crossEntropyLossGradInplacePfPKjjj_param_3
)
{
	.reg .pred 	%p<3>;
	.reg .b32 	%r<12>;
	.reg .b32 	%f<4>;
	.reg .b64 	%rd<9>;

	ld.param.u64 	%rd1, [_Z27crossEntropyLossGradInplacePfPKjjj_param_0];
	ld.param.u64 	%rd2, [_Z27crossEntropyLossGradInplacePfPKjjj_param_1];
	ld.param.u32 	%r3, [_Z27crossEntropyLossGradInplacePfPKjjj_param_2];
	ld.param.u32 	%r2, [_Z27crossEntropyLossGradInplacePfPKjjj_param_3];
	mov.u32 	%r4, %ctaid.x;
	mov.u32 	%r5, %ntid.x;
	mov.u32 	%r6, %tid.x;
	mad.lo.s32 	%r1, %r4, %r5, %r6;
	mul.lo.s32 	%r7, %r2, %r3;
	setp.ge.u32 	%p1, %r1, %r7;
	@%p1 bra 	$L__BB0_2;
	cvta.to.global.u64 	%rd3, %rd2;
	cvta.to.global.u64 	%rd4, %rd1;
	div.u32 	%r8, %r1, %r2;
	mul.lo.s32 	%r9, %r8, %r2;
	sub.s32 	%r10, %r1, %r9;
	mul.wide.u32 	%rd5, %r8, 4;
	add.s64 	%rd6, %rd3, %rd5;
	ld.global.nc.u32 	%r11, [%rd6];
	setp.eq.s32 	%p2, %r11, %r10;
	selp.f32 	%f1, 0f3F800000, 0f00000000, %p2;
	mul.wide.u32 	%rd7, %r1, 4;
	add.s64 	%rd8, %rd4, %rd7;
	ld.global.f32 	%f2, [%rd8];
	sub.f32 	%f3, %f2, %f1;
	st.global.f32 	[%rd8], %f3;
$L__BB0_2:
	ret;

}
	// .globl	_Z16crossEntropyLossPfPKfPKjfjj
.visible .entry _Z16crossEntropyLossPfPKfPKjfjj(
	.param .u64 .ptr .align 1 _Z16crossEntropyLossPfPKfPKjfjj_param_0,
	.param .u64 .ptr .align 1 _Z16crossEntropyLossPfPKfPKjfjj_param_1,
	.param .u64 .ptr .align 1 _Z16crossEntropyLossPfPKfPKjfjj_param_2,
	.param .f32 _Z16crossEntropyLossPfPKfPKjfjj_param_3,
	.param .u32 _Z16crossEntropyLossPfPKfPKjfjj_param_4,
	.param .u32 _Z16crossEntropyLossPfPKfPKjfjj_param_5
)
{
	.reg .pred 	%p<5>;
	.reg .b32 	%r<13>;
	.reg .b32 	%f<26>;
	.reg .b64 	%rd<12>;

	ld.param.u64 	%rd1, [_Z16crossEntropyLossPfPKfPKjfjj_param_0];
	ld.param.u64 	%rd2, [_Z16crossEntropyLossPfPKfPKjfjj_param_1];
	ld.param.u64 	%rd3, [_Z16crossEntropyLossPfPKfPKjfjj_param_2];
	ld.param.f32 	%f1, [_Z16crossEntropyLossPfPKfPKjfjj_param_3];
	ld.param.u32 	%r3, [_Z16crossEntropyLossPfPKfPKjfjj_param_4];
	ld.param.u32 	%r2, [_Z16crossEntropyLossPfPKfPKjfjj_param_5];
	mov.u32 	%r4, %ctaid.x;
	mov.u32 	%r5, %ntid.x;
	mov.u32 	%r6, %tid.x;
	mad.lo.s32 	%r1, %r4, %r5, %r6;
	setp.ge.u32 	%p1, %r1, %r3;
	@%p1 bra 	$L__BB1_2;
	cvta.to.global.u64 	%rd4, %rd3;
	cvta.to.global.u64 	%rd5, %rd2;
	cvta.to.global.u64 	%rd6, %rd1;
	mul.wide.u32 	%rd7, %r1, 4;
	add.s64 	%rd8, %rd4, %rd7;
	ld.global.nc.u32 	%r7, [%rd8];
	mad.lo.s32 	%r8, %r2, %r1, %r7;
	mul.wide.u32 	%rd9, %r8, 4;
	add.s64 	%rd10, %rd5, %rd9;
	ld.global.nc.f32 	%f2, [%rd10];
	add.f32 	%f3, %f1, %f2;
	setp.lt.f32 	%p2, %f3, 0f00800000;
	mul.f32 	%f4, %f3, 0f4B000000;
	selp.f32 	%f5, %f4, %f3, %p2;
	selp.f32 	%f6, 0fC1B80000, 0f00000000, %p2;
	mov.b32 	%r9, %f5;
	add.s32 	%r10, %r9, -1059760811;
	and.b32  	%r11, %r10, -8388608;
	sub.s32 	%r12, %r9, %r11;
	mov.b32 	%f7, %r12;
	cvt.rn.f32.s32 	%f8, %r11;
	fma.rn.f32 	%f9, %f8, 0f34000000, %f6;
	add.f32 	%f10, %f7, 0fBF800000;
	fma.rn.f32 	%f11, %f10, 0fBE055027, 0f3E1039F6;
	fma.rn.f32 	%f12, %f11, %f10, 0fBDF8CDCC;
	fma.rn.f32 	%f13, %f12, %f10, 0f3E0F2955;
	fma.rn.f32 	%f14, %f13, %f10, 0fBE2AD8B9;
	fma.rn.f32 	%f15, %f14, %f10, 0f3E4CED0B;
	fma.rn.f32 	%f16, %f15, %f10, 0fBE7FFF22;
	fma.rn.f32 	%f17, %f16, %f10, 0f3EAAAA78;
	fma.rn.f32 	%f18, %f17, %f10, 0fBF000000;
	mul.f32 	%f19, %f10, %f18;
	fma.rn.f32 	%f20, %f19, %f10, %f10;
	fma.rn.f32 	%f21, %f9, 0f3F317218, %f20;
	setp.gt.u32 	%p3, %r9, 2139095039;
	fma.rn.f32 	%f22, %f5, 0f7F800000, 0f7F800000;
	selp.f32 	%f23, %f22, %f21, %p3;
	setp.eq.f32 	%p4, %f5, 0f00000000;
	neg.f32 	%f24, %f23;
	selp.f32 	%f25, 0f7F800000, %f24, %p4;
	add.s64 	%rd11, %rd6, %rd7;
	st.global.f32 	[%rd11], %f25;
$L__BB1_2:
	ret;

}


// ===== COMPILED SASS (sm_100) =====

	.target	sm_100

	.elftype	@"ET_EXEC"


//--------------------- .note.nv.tkinfo           --------------------------
	.section	.note.nv.tkinfo,"",@"SHT_NOTE"
	.sectionflags	@"SHF_NOTE_NV_TKINFO"
	.tkinfo
        /*0018*/ 	.word	0x00000002
        /*0030*/ 	.string	""
        /*0030*/ 	.string	"ptxas"
        /*0030*/ 	.string	"Cuda compilation tools, release 13.0, V13.0.88"
        /*0030*/ 	.string	"Build cuda_13.0.r13.0/compiler.36424714_0"
        /*0030*/ 	.string	"-arch sm_100 -m 64 "



//--------------------- .note.nv.cuinfo           --------------------------
	.section	.note.nv.cuinfo,"",@"SHT_NOTE"
	.sectionflags	@"SHF_NOTE_NV_CUINFO"
        /*0018*/ 	.short	0x0002
        /*001a*/ 	.short	0x0064
        /*001c*/ 	.short	0x0082
	.zero		2


//--------------------- .nv.info                  --------------------------
	.section	.nv.info,"",@"SHT_CUDA_INFO"
	.align	4


	//----- nvinfo : EIATTR_REGCOUNT
	.align		4
        /*0000*/ 	.byte	0x04, 0x2f
        /*0002*/ 	.short	(.L_1 - .L_0)
	.align		4
.L_0:
        /*0004*/ 	.word	index@(_Z27crossEntropyLossGradInplacePfPKjjj)
        /*0008*/ 	.word	0x0000000e


	//----- nvinfo : EIATTR_FRAME_SIZE
	.align		4
.L_1:
        /*000c*/ 	.byte	0x04, 0x11
        /*000e*/ 	.short	(.L_3 - .L_2)
	.align		4
.L_2:
        /*0010*/ 	.word	index@(_Z27crossEntropyLossGradInplacePfPKjjj)
        /*0014*/ 	.word	0x00000000


	//----- nvinfo : EIATTR_REGCOUNT
	.align		4
.L_3:
        /*0018*/ 	.byte	0x04, 0x2f
        /*001a*/ 	.short	(.L_5 - .L_4)
	.align		4
.L_4:
        /*001c*/ 	.word	index@(_Z16crossEntropyLossPfPKfPKjfjj)
        /*0020*/ 	.word	0x0000000b


	//----- nvinfo : EIATTR_FRAME_SIZE
	.align		4
.L_5:
        /*0024*/ 	.byte	0x04, 0x11
        /*0026*/ 	.short	(.L_7 - .L_6)
	.align		4
.L_6:
        /*0028*/ 	.word	index@(_Z16crossEntropyLossPfPKfPKjfjj)
        /*002c*/ 	.word	0x00000000


	//----- nvinfo : EIATTR_MIN_STACK_SIZE
	.align		4
.L_7:
        /*0030*/ 	.byte	0x04, 0x12
        /*0032*/ 	.short	(.L_9 - .L_8)
	.align		4
.L_8:
        /*0034*/ 	.word	index@(_Z16crossEntropyLossPfPKfPKjfjj)
        /*0038*/ 	.word	0x00000000


	//----- nvinfo : EIATTR_MIN_STACK_SIZE
	.align		4
.L_9:
        /*003c*/ 	.byte	0x04, 0x12
        /*003e*/ 	.short	(.L_11 - .L_10)
	.align		4
.L_10:
        /*0040*/ 	.word	index@(_Z27crossEntropyLossGradInplacePfPKjjj)
        /*0044*/ 	.word	0x00000000
.L_11:


//--------------------- .nv.compat                --------------------------
	.section	.nv.compat,"",@"SHT_CUDA_COMPAT_INFO"
	.align	4
        /*0000*/ 	.byte	0x02, 0x09, 0x00, 0x00, 0x02, 0x02, 0x01, 0x00, 0x02, 0x05, 0x05, 0x00, 0x03, 0x07, 0x01, 0x01
        /*0010*/ 	.byte	0x02, 0x03, 0x00, 0x00, 0x02, 0x06, 0x01, 0x00, 0x04, 0x0b, 0x08, 0x00, 0x01, 0x00, 0x00, 0x00
        /*0020*/ 	.byte	0x00, 0x00, 0x00, 0x00


//--------------------- .nv.info._Z16crossEntropyLossPfPKfPKjfjj --------------------------
	.section	.nv.info._Z16crossEntropyLossPfPKfPKjfjj,"",@"SHT_CUDA_INFO"
	.sectionflags	@""
	.align	4


	//----- nvinfo : EIATTR_CUDA_API_VERSION
	.align		4
        /*0000*/ 	.byte	0x04, 0x37
        /*0002*/ 	.short	(.L_13 - .L_12)
.L_12:
        /*0004*/ 	.word	0x00000082


	//----- nvinfo : EIATTR_KPARAM_INFO
	.align		4
.L_13:
        /*0008*/ 	.byte	0x04, 0x17
        /*000a*/ 	.short	(.L_15 - .L_14)
.L_14:
        /*000c*/ 	.word	0x00000000
        /*0010*/ 	.short	0x0005
        /*0012*/ 	.short	0x0020
        /*0014*/ 	.byte	0x00, 0xf0, 0x11, 0x00


	//----- nvinfo : EIATTR_KPARAM_INFO
	.align		4
.L_15:
        /*0018*/ 	.byte	0x04, 0x17
        /*001a*/ 	.short	(.L_17 - .L_16)
.L_16:
        /*001c*/ 	.word	0x00000000
        /*0020*/ 	.short	0x0004
        /*0022*/ 	.short	0x001c
        /*0024*/ 	.byte	0x00, 0xf0, 0x11, 0x00


	//----- nvinfo : EIATTR_KPARAM_INFO
	.align		4
.L_17:
        /*0028*/ 	.byte	0x04, 0x17
        /*002a*/ 	.short	(.L_19 - .L_18)
.L_18:
        /*002c*/ 	.word	0x00000000
        /*0030*/ 	.short	0x0003
        /*0032*/ 	.short	0x0018
        /*0034*/ 	.byte	0x00, 0xf0, 0x11, 0x00


	//----- nvinfo : EIATTR_KPARAM_INFO
	.align		4
.L_19:
        /*0038*/ 	.byte	0x04, 0x17
        /*003a*/ 	.short	(.L_21 - .L_20)
.L_20:
        /*003c*/ 	.word	0x00000000
        /*0040*/ 	.short	0x0002
        /*0042*/ 	.short	0x0010
        /*0044*/ 	.byte	0x00, 0xf5, 0x21, 0x00


	//----- nvinfo : EIATTR_KPARAM_INFO
	.align		4
.L_21:
        /*0048*/ 	.byte	0x04, 0x17
        /*004a*/ 	.short	(.L_23 - .L_22)
.L_22:
        /*004c*/ 	.word	0x00000000
        /*0050*/ 	.short	0x0001
        /*0052*/ 	.short	0x0008
        /*0054*/ 	.byte	0x00, 0xf5, 0x21, 0x00


	//----- nvinfo : EIATTR_KPARAM_INFO
	.align		4
.L_23:
        /*0058*/ 	.byte	0x04, 0x17
        /*005a*/ 	.short	(.L_25 - .L_24)
.L_24:
        /*005c*/ 	.word	0x00000000
        /*0060*/ 	.short	0x0000
        /*0062*/ 	.short	0x0000
        /*0064*/ 	.byte	0x00, 0xf5, 0x21, 0x00


	//----- nvinfo : EIATTR_SPARSE_MMA_MASK
	.align		4
.L_25:
        /*0068*/ 	.byte	0x03, 0x50
        /*006a*/ 	.short	0x0000


	//----- nvinfo : EIATTR_MAXREG_COUNT
	.align		4
        /*006c*/ 	.byte	0x03, 0x1b
        /*006e*/ 	.short	0x00ff


	//----- nvinfo : EIATTR_MERCURY_ISA_VERSION
	.align		4
        /*0070*/ 	.byte	0x03, 0x5f
        /*0072*/ 	.short	0x0101


	//----- nvinfo : EIATTR_VRC_CTA_INIT_COUNT
	.align		4
        /*0074*/ 	.byte	0x02, 0x4a
	.zero		1
	.zero		1


	//----- nvinfo : EIATTR_EXIT_INSTR_OFFSETS
	.align		4
        /*0078*/ 	.byte	0x04, 0x1c
        /*007a*/ 	.short	(.L_27 - .L_26)


	//   ....[0]....
.L_26:
        /*007c*/ 	.word	0x00000070


	//   ....[1]....
        /*0080*/ 	.word	0x00000300


	//----- nvinfo : EIATTR_CBANK_PARAM_SIZE
	.align		4
.L_27:
        /*0084*/ 	.byte	0x03, 0x19
        /*0086*/ 	.short	0x0024


	//----- nvinfo : EIATTR_PARAM_CBANK
	.align		4
        /*0088*/ 	.byte	0x04, 0x0a
        /*008a*/ 	.short	(.L_29 - .L_28)
	.align		4
.L_28:
        /*008c*/ 	.word	index@(.nv.constant0._Z16crossEntropyLossPfPKfPKjfjj)
        /*0090*/ 	.short	0x0380
        /*0092*/ 	.short	0x0024


	//----- nvinfo : EIATTR_SW_WAR
	.align		4
.L_29:
        /*0094*/ 	.byte	0x04, 0x36
        /*0096*/ 	.short	(.L_31 - .L_30)
.L_30:
        /*0098*/ 	.word	0x00000008
.L_31:


//--------------------- .nv.info._Z27crossEntropyLossGradInplacePfPKjjj --------------------------
	.section	.nv.info._Z27crossEntropyLossGradInplacePfPKjjj,"",@"SHT_CUDA_INFO"
	.sectionflags	@""
	.align	4


	//----- nvinfo : EIATTR_CUDA_API_VERSION
	.align		4
        /*0000*/ 	.byte	0x04, 0x37
        /*0002*/ 	.short	(.L_33 - .L_32)
.L_32:
        /*0004*/ 	.word	0x00000082


	//----- nvinfo : EIATTR_KPARAM_INFO
	.align		4
.L_33:
        /*0008*/ 	.byte	0x04, 0x17
        /*000a*/ 	.short	(.L_35 - .L_34)
.L_34:
        /*000c*/ 	.word	0x00000000
        /*0010*/ 	.short	0x0003
        /*0012*/ 	.short	0x0014
        /*0014*/ 	.byte	0x00, 0xf0, 0x11, 0x00


	//----- nvinfo : EIATTR_KPARAM_INFO
	.align		4
.L_35:
        /*0018*/ 	.byte	0x04, 0x17
        /*001a*/ 	.short	(.L_37 - .L_36)
.L_36:
        /*001c*/ 	.word	0x00000000
        /*0020*/ 	.short	0x0002
        /*0022*/ 	.short	0x0010
        /*0024*/ 	.byte	0x00, 0xf0, 0x11, 0x00


	//----- nvinfo : EIATTR_KPARAM_INFO
	.align		4
.L_37:
        /*0028*/ 	.byte	0x04, 0x17
        /*002a*/ 	.short	(.L_39 - .L_38)
.L_38:
        /*002c*/ 	.word	0x00000000
        /*0030*/ 	.short	0x0001
        /*0032*/ 	.short	0x0008
        /*0034*/ 	.byte	0x00, 0xf5, 0x21, 0x00


	//----- nvinfo : EIATTR_KPARAM_INFO
	.align		4
.L_39:
        /*0038*/ 	.byte	0x04, 0x17
        /*003a*/ 	.short	(.L_41 - .L_40)
.L_40:
        /*003c*/ 	.word	0x00000000
        /*0040*/ 	.short	0x0000
        /*0042*/ 	.short	0x0000
        /*0044*/ 	.byte	0x00, 0xf5, 0x21, 0x00


	//----- nvinfo : EIATTR_SPARSE_MMA_MASK
	.align		4
.L_41:
        /*0048*/ 	.byte	0x03, 0x50
        /*004a*/ 	.short	0x0000


	//----- nvinfo : EIATTR_MAXREG_COUNT
	.align		4
        /*004c*/ 	.byte	0x03, 0x1b
        /*004e*/ 	.short	0x00ff


	//----- nvinfo : EIATTR_MERCURY_ISA_VERSION
	.align		4
        /*0050*/ 	.byte	0x03, 0x5f
        /*0052*/ 	.short	0x0101


	//----- nvinfo : EIATTR_VRC_CTA_INIT_COUNT
	.align		4
        /*0054*/ 	.byte	0x02, 0x4a
	.zero		1
	.zero		1


	//----- nvinfo : EIATTR_EXIT_INSTR_OFFSETS
	.align		4
        /*0058*/ 	.byte	0x04, 0x1c
        /*005a*/ 	.short	(.L_43 - .L_42)


	//   ....[0]....
.L_42:
        /*005c*/ 	.word	0x00000080


	//   ....[1]....
        /*0060*/ 	.word	0x00000280


	//----- nvinfo : EIATTR_CBANK_PARAM_SIZE
	.align		4
.L_43:
        /*0064*/ 	.byte	0x03, 0x19
        /*0066*/ 	.short	0x0018


	//----- nvinfo : EIATTR_PARAM_CBANK
	.align		4
        /*0068*/ 	.byte	0x04, 0x0a
        /*006a*/ 	.short	(.L_45 - .L_44)
	.align		4
.L_44:
        /*006c*/ 	.word	index@(.nv.constant0._Z27crossEntropyLossGradInplacePfPKjjj)
        /*0070*/ 	.short	0x0380
        /*0072*/ 	.short	0x0018


	//----- nvinfo : EIATTR_SW_WAR
	.align		4
.L_45:
        /*0074*/ 	.byte	0x04, 0x36
        /*0076*/ 	.short	(.L_47 - .L_46)
.L_46:
        /*0078*/ 	.word	0x00000008
.L_47:


//--------------------- .nv.callgraph             --------------------------
	.section	.nv.callgraph,"",@"SHT_CUDA_CALLGRAPH"
	.align	4
	.sectionentsize	8
	.align		4
        /*0000*/ 	.word	0x00000000
	.align		4
        /*0004*/ 	.word	0xffffffff
	.align		4
        /*0008*/ 	.word	0x00000000
	.align		4
        /*000c*/ 	.word	0xfffffffe
	.align		4
        /*0010*/ 	.word	0x00000000
	.align		4
        /*0014*/ 	.word	0xfffffffd
	.align		4
        /*0018*/ 	.word	0x00000000
	.align		4
        /*001c*/ 	.word	0xfffffffc


//--------------------- .text._Z16crossEntropyLossPfPKfPKjfjj --------------------------
	.section	.text._Z16crossEntropyLossPfPKfPKjfjj,"ax",@progbits
	.align	128
        .global         _Z16crossEntropyLossPfPKfPKjfjj
        .type           _Z16crossEntropyLossPfPKfPKjfjj,@function
        .size           _Z16crossEntropyLossPfPKfPKjfjj,(.L_x_2 - _Z16crossEntropyLossPfPKfPKjfjj)
        .other          _Z16crossEntropyLossPfPKfPKjfjj,@"STO_CUDA_ENTRY STV_DEFAULT"
_Z16crossEntropyLossPfPKfPKjfjj:
.text._Z16crossEntropyLossPfPKfPKjfjj:
[----:B------:R-:W-:Y:S01]  /*0000*/  LDC R1, c[0x0][0x37c] ;  /* 0x0000df00ff017b82 */ /* 0x000fe20000000800 */
[----:B------:R-:W0:Y:S07]  /*0010*/  S2R R3, SR_TID.X ;  /* 0x0000000000037919 */ /* 0x000e2e0000002100 */
[----:B------:R-:W0:Y:S01]  /*0020*/  S2UR UR4, SR_CTAID.X ;  /* 0x00000000000479c3 */ /* 0x000e220000002500 */
[----:B------:R-:W1:Y:S07]  /*0030*/  LDCU UR5, c[0x0][0x39c] ;  /* 0x00007380ff0577ac */ /* 0x000e6e0008000800 */
[----:B------:R-:W0:Y:S02]  /*0040*/  LDC R0, c[0x0][0x360] ;  /* 0x0000d800ff007b82 */ /* 0x000e240000000800 */
[----:B0-----:R-:W-:-:S05]  /*0050*/  IMAD R0, R0, UR4, R3 ;  /* 0x0000000400007c24 */ /* 0x001fca000f8e0203 */
[----:B-1----:R-:W-:-:S13]  /*0060*/  ISETP.GE.U32.AND P0, PT, R0, UR5, PT ;  /* 0x0000000500007c0c */ /* 0x002fda000bf06070 */
[----:B------:R-:W-:Y:S05]  /*0070*/  @P0 EXIT ;  /* 0x000000000000094d */ /* 0x000fea0003800000 */
[----:B------:R-:W0:Y:S01]  /*0080*/  LDC.64 R2, c[0x0][0x390] ;  /* 0x0000e400ff027b82 */ /* 0x000e220000000a00 */
[----:B------:R-:W1:Y:S01]  /*0090*/  LDCU.64 UR4, c[0x0][0x358] ;  /* 0x00006b00ff0477ac */ /* 0x000e620008000a00 */
[----:B------:R-:W2:Y:S06]  /*00a0*/  LDCU UR6, c[0x0][0x3a0] ;  /* 0x00007400ff0677ac */ /* 0x000eac0008000800 */
[----:B------:R-:W3:Y:S01]  /*00b0*/  LDC.64 R4, c[0x0][0x388] ;  /* 0x0000e200ff047b82 */ /* 0x000ee20000000a00 */
[----:B0-----:R-:W-:-:S06]  /*00c0*/  IMAD.WIDE.U32 R2, R0, 0x4, R2 ;  /* 0x0000000400027825 */ /* 0x001fcc00078e0002 */
[----:B-1----:R-:W2:Y:S02]  /*00d0*/  LDG.E.CONSTANT R3, desc[UR4][R2.64] ;  /* 0x0000000402037981 */ /* 0x002ea4000c1e9900 */
[----:B--2---:R-:W-:Y:S01]  /*00e0*/  IMAD R7, R0, UR6, R3 ;  /* 0x0000000600077c24 */ /* 0x004fe2000f8e0203 */
[----:B------:R-:W0:Y:S03]  /*00f0*/  LDCU UR6, c[0x0][0x398] ;  /* 0x00007300ff0677ac */ /* 0x000e260008000800 */
[----:B---3--:R-:W-:-:S06]  /*0100*/  IMAD.WIDE.U32 R4, R7, 0x4, R4 ;  /* 0x0000000407047825 */ /* 0x008fcc00078e0004 */
[----:B------:R-:W0:Y:S01]  /*0110*/  LDG.E.CONSTANT R4, desc[UR4][R4.64] ;  /* 0x0000000404047981 */ /* 0x000e22000c1e9900 */
[----:B------:R-:W-:Y:S02]  /*0120*/  HFMA2 R3, -RZ, RZ, 1.5048828125, 33.21875 ;  /* 0x3e055027ff037431 */ /* 0x000fe400000001ff */
[----:B0-----:R-:W-:-:S05]  /*0130*/  FADD R6, R4, UR6 ;  /* 0x0000000604067e21 */ /* 0x001fca0008000000 */
[----:B------:R-:W-:-:S04]  /*0140*/  FSETP.GEU.AND P0, PT, R6, 1.175494350822287508e-38, PT ;  /* 0x008000000600780b */ /* 0x000fc80003f0e000 */
[----:B------:R-:W-:-:S09]  /*0150*/  FSEL R4, RZ, -23, P0 ;  /* 0xc1b80000ff047808 */ /* 0x000fd20000000000 */
[----:B------:R-:W-:-:S05]  /*0160*/  @!P0 FMUL R6, R6, 8388608 ;  /* 0x4b00000006068820 */ /* 0x000fca0000400000 */
[C---:B------:R-:W-:Y:S02]  /*0170*/  IADD3 R7, PT, PT, R6.reuse, -0x3f2aaaab, RZ ;  /* 0xc0d5555506077810 */ /* 0x040fe40007ffe0ff */
[----:B------:R-:W-:Y:S02]  /*0180*/  ISETP.GT.U32.AND P0, PT, R6, 0x7f7fffff, PT ;  /* 0x7f7fffff0600780c */ /* 0x000fe40003f04070 */
[----:B------:R-:W-:-:S04]  /*0190*/  LOP3.LUT R7, R7, 0xff800000, RZ, 0xc0, !PT ;  /* 0xff80000007077812 */ /* 0x000fc800078ec0ff */
[-C--:B------:R-:W-:Y:S02]  /*01a0*/  IADD3 R2, PT, PT, R6, -R7.reuse, RZ ;  /* 0x8000000706027210 */ /* 0x080fe40007ffe0ff */
[----:B------:R-:W-:-:S03]  /*01b0*/  I2FP.F32.S32 R7, R7 ;  /* 0x0000000700077245 */ /* 0x000fc60000201400 */
[----:B------:R-:W-:Y:S02]  /*01c0*/  FADD R8, R2, -1 ;  /* 0xbf80000002087421 */ /* 0x000fe40000000000 */
[----:B------:R-:W-:Y:S01]  /*01d0*/  FFMA R4, R7, 1.1920928955078125e-07, R4 ;  /* 0x3400000007047823 */ /* 0x000fe20000000004 */
[----:B------:R-:W-:Y:S01]  /*01e0*/  MOV R7, 0x7f800000 ;  /* 0x7f80000000077802 */ /* 0x000fe20000000f00 */
[----:B------:R-:W-:-:S04]  /*01f0*/  FFMA R3, R8, -R3, 0.14084610342979431152 ;  /* 0x3e1039f608037423 */ /* 0x000fc80000000803 */
[----:B------:R-:W-:-:S04]  /*0200*/  FFMA R3, R8, R3, -0.12148627638816833496 ;  /* 0xbdf8cdcc08037423 */ /* 0x000fc80000000003 */
[----:B------:R-:W-:-:S04]  /*0210*/  FFMA R3, R8, R3, 0.13980610668659210205 ;  /* 0x3e0f295508037423 */ /* 0x000fc80000000003 */
[----:B------:R-:W-:-:S04]  /*0220*/  FFMA R3, R8, R3, -0.16684235632419586182 ;  /* 0xbe2ad8b908037423 */ /* 0x000fc80000000003 */
[----:B------:R-:W-:-:S04]  /*0230*/  FFMA R3, R8, R3, 0.20012299716472625732 ;  /* 0x3e4ced0b08037423 */ /* 0x000fc80000000003 */
[C---:B------:R-:W-:Y:S02]  /*0240*/  FFMA R5, R8.reuse, R3, -0.24999669194221496582 ;  /* 0xbe7fff2208057423 */ /* 0x040fe40000000003 */
[----:B------:R-:W0:Y:S02]  /*0250*/  LDC.64 R2, c[0x0][0x380] ;  /* 0x0000e000ff027b82 */ /* 0x000e240000000a00 */
[----:B------:R-:W-:-:S04]  /*0260*/  FFMA R5, R8, R5, 0.33333182334899902344 ;  /* 0x3eaaaa7808057423 */ /* 0x000fc80000000005 */
[----:B------:R-:W-:-:S04]  /*0270*/  FFMA R5, R8, R5, -0.5 ;  /* 0xbf00000008057423 */ /* 0x000fc80000000005 */
[----:B------:R-:W-:-:S04]  /*0280*/  FMUL R5, R8, R5 ;  /* 0x0000000508057220 */ /* 0x000fc80000400000 */
[----:B------:R-:W-:-:S04]  /*0290*/  FFMA R5, R8, R5, R8 ;  /* 0x0000000508057223 */ /* 0x000fc80000000008 */
[----:B------:R-:W-:Y:S01]  /*02a0*/  FFMA R4, R4, 0.69314718246459960938, R5 ;  /* 0x3f31721804047823 */ /* 0x000fe20000000005 */
[C---:B------:R-:W-:Y:S01]  /*02b0*/  @P0 FFMA R4, R6.reuse, R7, +INF ;  /* 0x7f80000006040423 */ /* 0x040fe20000000007 */
[----:B------:R-:W-:Y:S01]  /*02c0*/  FSETP.NEU.AND P0, PT, R6, RZ, PT ;  /* 0x000000ff0600720b */ /* 0x000fe20003f0d000 */
[----:B0-----:R-:W-:-:S03]  /*02d0*/  IMAD.WIDE.U32 R2, R0, 0x4, R2 ;  /* 0x0000000400027825 */ /* 0x001fc600078e0002 */
[----:B------:R-:W-:-:S05]  /*02e0*/  FSEL R5, -R4, +INF , P0 ;  /* 0x7f80000004057808 */ /* 0x000fca0000000100 */
[----:B------:R-:W-:Y:S01]  /*02f0*/  STG.E desc[UR4][R2.64], R5 ;  /* 0x0000000502007986 */ /* 0x000fe2000c101904 */
[----:B------:R-:W-:Y:S05]  /*0300*/  EXIT ;  /* 0x000000000000794d */ /* 0x000fea0003800000 */
.L_x_0:
[----:B------:R-:W-:-:S00]  /*0310*/  BRA `(.L_x_0) ;  /* 0xfffffffc00fc7947 */ /* 0x000fc0000383ffff */
[----:B------:R-:W-:-:S00]  /*0320*/  NOP ;  /* 0x0000000000007918 */ /* 0x000fc00000000000 */
        /* <DEDUP_REMOVED lines=13> */
.L_x_2:


//--------------------- .text._Z27crossEntropyLossGradInplacePfPKjjj --------------------------
	.section	.text._Z27crossEntropyLossGradInplacePfPKjjj,"ax",@progbits
	.align	128
        .global         _Z27crossEntropyLossGradInplacePfPKjjj
        .type           _Z27crossEntropyLossGradInplacePfPKjjj,@function
        .size           _Z27crossEntropyLossGradInplacePfPKjjj,(.L_x_3 - _Z27crossEntropyLossGradInplacePfPKjjj)
        .other          _Z27crossEntropyLossGradInplacePfPKjjj,@"STO_CUDA_ENTRY STV_DEFAULT"
_Z27crossEntropyLossGradInplacePfPKjjj:
.text._Z27crossEntropyLossGradInplacePfPKjjj:
[----:B------:R-:W-:Y:S01]  /*0000*/  LDC R1, c[0x0][0x37c] ;  /* 0x0000df00ff017b82 */ /* 0x000fe20000000800 */
[----:B------:R-:W0:Y:S07]  /*0010*/  S2R R0, SR_TID.X ;  /* 0x0000000000007919 */ /* 0x000e2e0000002100 */
[----:B------:R-:W0:Y:S01]  /*0020*/  S2UR UR6, SR_CTAID.X ;  /* 0x00000000000679c3 */ /* 0x000e220000002500 */
[----:B------:R-:W1:Y:S07]  /*0030*/  LDCU.64 UR4, c[0x0][0x390] ;  /* 0x00007200ff0477ac */ /* 0x000e6e0008000a00 */
[----:B------:R-:W0:Y:S01]  /*0040*/  LDC R7, c[0x0][0x360] ;  /* 0x0000d800ff077b82 */ /* 0x000e220000000800 */
[----:B-1----:R-:W-:Y:S01]  /*0050*/  UIMAD UR4, UR5, UR4, URZ ;  /* 0x00000004050472a4 */ /* 0x002fe2000f8e02ff */
[----:B0-----:R-:W-:-:S05]  /*0060*/  IMAD R7, R7, UR6, R0 ;  /* 0x0000000607077c24 */ /* 0x001fca000f8e0200 */
[----:B------:R-:W-:-:S13]  /*0070*/  ISETP.GE.U32.AND P0, PT, R7, UR4, PT ;  /* 0x0000000407007c0c */ /* 0x000fda000bf06070 */
[----:B------:R-:W-:Y:S05]  /*0080*/  @P0 EXIT ;  /* 0x000000000000094d */ /* 0x000fea0003800000 */
[----:B------:R-:W0:Y:S01]  /*0090*/  I2F.U32.RP R0, UR5 ;  /* 0x0000000500007d06 */ /* 0x000e220008209000 */
[----:B------:R-:W-:Y:S01]  /*00a0*/  ISETP.NE.U32.AND P2, PT, RZ, UR5, PT ;  /* 0x00000005ff007c0c */ /* 0x000fe2000bf45070 */
[----:B------:R-:W1:Y:S06]  /*00b0*/  LDCU.64 UR6, c[0x0][0x358] ;  /* 0x00006b00ff0677ac */ /* 0x000e6c0008000a00 */
[----:B0-----:R-:W0:Y:S02]  /*00c0*/  MUFU.RCP R0, R0 ;  /* 0x0000000000007308 */ /* 0x001e240000001000 */
[----:B0-----:R-:W-:-:S06]  /*00d0*/  IADD3 R2, PT, PT, R0, 0xffffffe, RZ ;  /* 0x0ffffffe00027810 */ /* 0x001fcc0007ffe0ff */
[----:B------:R0:W2:Y:S02]  /*00e0*/  F2I.FTZ.U32.TRUNC.NTZ R3, R2 ;  /* 0x0000000200037305 */ /* 0x0000a4000021f000 */
[----:B0-----:R-:W-:Y:S02]  /*00f0*/  HFMA2 R2, -RZ, RZ, 0, 0 ;  /* 0x00000000ff027431 */ /* 0x001fe400000001ff */
[----:B--2---:R-:W-:-:S04]  /*0100*/  IMAD.MOV R5, RZ, RZ, -R3 ;  /* 0x000000ffff057224 */ /* 0x004fc800078e0a03 */
[----:B------:R-:W-:-:S04]  /*0110*/  IMAD R5, R5, UR5, RZ ;  /* 0x0000000505057c24 */ /* 0x000fc8000f8e02ff */
[----:B------:R-:W-:Y:S02]  /*0120*/  IMAD.HI.U32 R4, R3, R5, R2 ;  /* 0x0000000503047227 */ /* 0x000fe400078e0002 */
[----:B------:R-:W0:Y:S04]  /*0130*/  LDC.64 R2, c[0x0][0x388] ;  /* 0x0000e200ff027b82 */ /* 0x000e280000000a00 */
[----:B------:R-:W-:-:S04]  /*0140*/  IMAD.HI.U32 R9, R4, R7, RZ ;  /* 0x0000000704097227 */ /* 0x000fc800078e00ff */
[----:B------:R-:W-:-:S04]  /*0150*/  IMAD.MOV R4, RZ, RZ, -R9 ;  /* 0x000000ffff047224 */ /* 0x000fc800078e0a09 */
[----:B------:R-:W-:-:S05]  /*0160*/  IMAD R4, R4, UR5, R7 ;  /* 0x0000000504047c24 */ /* 0x000fca000f8e0207 */
[----:B------:R-:W-:-:S13]  /*0170*/  ISETP.GE.U32.AND P0, PT, R4, UR5, PT ;  /* 0x0000000504007c0c */ /* 0x000fda000bf06070 */
[----:B------:R-:W-:Y:S01]  /*0180*/  @P0 IADD3 R4, PT, PT, R4, -UR5, RZ ;  /* 0x8000000504040c10 */ /* 0x000fe2000fffe0ff */
[----:B------:R-:W-:-:S03]  /*0190*/  @P0 VIADD R9, R9, 0x1 ;  /* 0x0000000109090836 */ /* 0x000fc60000000000 */
[----:B------:R-:W-:Y:S02]  /*01a0*/  ISETP.GE.U32.AND P1, PT, R4, UR5, PT ;  /* 0x0000000504007c0c */ /* 0x000fe4000bf26070 */
[----:B------:R-:W2:Y:S11]  /*01b0*/  LDC.64 R4, c[0x0][0x380] ;  /* 0x0000e000ff047b82 */ /* 0x000eb60000000a00 */
[----:B------:R-:W-:-:S02]  /*01c0*/  @P1 IADD3 R9, PT, PT, R9, 0x1, RZ ;  /* 0x0000000109091810 */ /* 0x000fc40007ffe0ff */
[----:B------:R-:W-:-:S05]  /*01d0*/  @!P2 LOP3.LUT R9, RZ, UR5, RZ, 0x33, !PT ;  /* 0x00000005ff09ac12 */ /* 0x000fca000f8e33ff */
[----:B0-----:R-:W-:-:S06]  /*01e0*/  IMAD.WIDE.U32 R2, R9, 0x4, R2 ;  /* 0x0000000409027825 */ /* 0x001fcc00078e0002 */
[----:B-1----:R-:W3:Y:S01]  /*01f0*/  LDG.E.CONSTANT R2, desc[UR6][R2.64] ;  /* 0x0000000602027981 */ /* 0x002ee2000c1e9900 */
[----:B--2---:R-:W-:-:S05]  /*0200*/  IMAD.WIDE.U32 R4, R7, 0x4, R4 ;  /* 0x0000000407047825 */ /* 0x004fca00078e0004 */
[----:B------:R-:W2:Y:S01]  /*0210*/  LDG.E R11, desc[UR6][R4.64] ;  /* 0x00000006040b7981 */ /* 0x000ea2000c1e1900 */
[----:B------:R-:W-:-:S05]  /*0220*/  IADD3 R0, PT, PT, -R9, RZ, RZ ;  /* 0x000000ff09007210 */ /* 0x000fca0007ffe1ff */
[----:B------:R-:W-:-:S05]  /*0230*/  IMAD R7, R0, UR5, R7 ;  /* 0x0000000500077c24 */ /* 0x000fca000f8e0207 */
[----:B---3--:R-:W-:-:S04]  /*0240*/  ISETP.NE.AND P0, PT, R2, R7, PT ;  /* 0x000000070200720c */ /* 0x008fc80003f05270 */
[----:B------:R-:W-:-:S05]  /*0250*/  FSEL R0, RZ, 1, P0 ;  /* 0x3f800000ff007808 */ /* 0x000fca0000000000 */
[----:B--2---:R-:W-:-:S05]  /*0260*/  FADD R11, -R0, R11 ;  /* 0x0000000b000b7221 */ /* 0x004fca0000000100 */
[----:B------:R-:W-:Y:S01]  /*0270*/  STG.E desc[UR6][R4.64], R11 ;  /* 0x0000000b04007986 */ /* 0x000fe2000c101906 */
[----:B------:R-:W-:Y:S05]  /*0280*/  EXIT ;  /* 0x000000000000794d */ /* 0x000fea0003800000 */
.L_x_1:
        /* <DEDUP_REMOVED lines=15> */
.L_x_3:


//--------------------- .nv.shared.reserved.0     --------------------------
	.section	.nv.shared.reserved.0,"aw",@nobits
	.weak		__nv_reservedSMEM_offset_0_alias
	.size		__nv_reservedSMEM_offset_0_alias, 0, 64
	.other		__nv_reservedSMEM_offset_0_alias,@"STO_CUDA_RESERVED_SHARED STV_DEFAULT"
__nv_reservedSMEM_offset_0_alias:
	.zero		0
	.zero		64


//--------------------- .nv.constant0._Z16crossEntropyLossPfPKfPKjfjj --------------------------
	.section	.nv.constant0._Z16crossEntropyLossPfPKfPKjfjj,"a",@progbits
	.sectionflags	@""
	.align	4
.nv.constant0._Z16crossEntropyLossPfPKfPKjfjj:
	.zero		932


//--------------------- .nv.constant0._Z27crossEntropyLossGradInplacePfPKjjj --------------------------
	.section	.nv.constant0._Z27crossEntropyLossGradInplacePfPKjjj,"a",@progbits
	.sectionflags	@""
	.align	4
.nv.constant0._Z27crossEntropyLossGradInplacePfPKjjj:
	.zero		920


//--------------------- SYMBOLS --------------------------

	.type		.nv.reservedSmem.offset0,@object
	.size		.nv.reservedSmem.offset0,0x4
